//
// Generated by NVIDIA NVVM Compiler
//
// Compiler Build ID: CL-36424714
// Cuda compilation tools, release 13.0, V13.0.88
// Based on NVVM 20.0.0
//

.version 9.0
.target sm_100
.address_size 64

	// .globl	_Z9ReductionPfS_i
// _ZZ9ReductionPfS_iE10partialSum has been demoted

.visible .entry _Z9ReductionPfS_i(
	.param .u64 .ptr .align 1 _Z9ReductionPfS_i_param_0,
	.param .u64 .ptr .align 1 _Z9ReductionPfS_i_param_1,
	.param .u32 _Z9ReductionPfS_i_param_2
)
{
	.reg .pred 	%p<12>;
	.reg .b32 	%r<14>;
	.reg .b32 	%f<12>;
	.reg .b64 	%rd<9>;
	// demoted variable
	.shared .align 4 .b8 _ZZ9ReductionPfS_iE10partialSum[64];
	ld.param.u64 	%rd1, [_Z9ReductionPfS_i_param_0];
	ld.param.u64 	%rd2, [_Z9ReductionPfS_i_param_1];
	ld.param.u32 	%r5, [_Z9ReductionPfS_i_param_2];
	mov.u32 	%r1, %tid.x;
	mov.u32 	%r2, %ctaid.x;
	mov.u32 	%r6, %ntid.x;
	mad.lo.s32 	%r3, %r2, %r6, %r1;
	setp.ge.s32 	%p1, %r3, %r5;
	@%p1 bra 	$L__BB0_9;
	cvta.to.global.u64 	%rd3, %rd1;
	shl.b32 	%r7, %r2, 3;
	add.s32 	%r8, %r7, %r1;
	mul.wide.u32 	%rd4, %r8, 4;
	add.s64 	%rd5, %rd3, %rd4;
	ld.global.f32 	%f1, [%rd5];
	shl.b32 	%r9, %r1, 2;
	mov.u32 	%r10, _ZZ9ReductionPfS_iE10partialSum;
	add.s32 	%r4, %r10, %r9;
	st.shared.f32 	[%r4], %f1;
	bar.sync 	0;
	setp.gt.u32 	%p2, %r1, 3;
	add.s32 	%r11, %r3, 4;
	setp.ge.u32 	%p3, %r11, %r5;
	or.pred  	%p4, %p2, %p3;
	@%p4 bra 	$L__BB0_3;
	ld.shared.f32 	%f2, [%r4+16];
	ld.shared.f32 	%f3, [%r4];
	add.f32 	%f4, %f2, %f3;
	st.shared.f32 	[%r4], %f4;
$L__BB0_3:
	bar.sync 	0;
	setp.gt.u32 	%p5, %r1, 1;
	add.s32 	%r12, %r3, 2;
	setp.ge.u32 	%p6, %r12, %r5;
	or.pred  	%p7, %p5, %p6;
	@%p7 bra 	$L__BB0_5;
	ld.shared.f32 	%f5, [%r4+8];
	ld.shared.f32 	%f6, [%r4];
	add.f32 	%f7, %f5, %f6;
	st.shared.f32 	[%r4], %f7;
$L__BB0_5:
	bar.sync 	0;
	setp.ne.s32 	%p8, %r1, 0;
	add.s32 	%r13, %r3, 1;
	setp.ge.u32 	%p9, %r13, %r5;
	or.pred  	%p10, %p8, %p9;
	@%p10 bra 	$L__BB0_7;
	ld.shared.f32 	%f8, [_ZZ9ReductionPfS_iE10partialSum+4];
	ld.shared.f32 	%f9, [%r4];
	add.f32 	%f10, %f8, %f9;
	st.shared.f32 	[%r4], %f10;
$L__BB0_7:
	setp.ne.s32 	%p11, %r1, 0;
	@%p11 bra 	$L__BB0_9;
	ld.shared.f32 	%f11, [_ZZ9ReductionPfS_iE10partialSum];
	cvta.to.global.u64 	%rd6, %rd2;
	mul.wide.u32 	%rd7, %r2, 4;
	add.s64 	%rd8, %rd6, %rd7;
	st.global.f32 	[%rd8], %f11;
$L__BB0_9:
	ret;

}
	// .globl	_Z13single_threadPfiS_
.visible .entry _Z13single_threadPfiS_(
	.param .u64 .ptr .align 1 _Z13single_threadPfiS__param_0,
	.param .u32 _Z13single_threadPfiS__param_1,
	.param .u64 .ptr .align 1 _Z13single_threadPfiS__param_2
)
{
	.reg .pred 	%p<10>;
	.reg .b32 	%r<41>;
	.reg .b32 	%f<72>;
	.reg .b64 	%rd<43>;

	ld.param.u64 	%rd10, [_Z13single_threadPfiS__param_0];
	ld.param.u32 	%r21, [_Z13single_threadPfiS__param_1];
	ld.param.u64 	%rd9, [_Z13single_threadPfiS__param_2];
	cvta.to.global.u64 	%rd1, %rd10;
	setp.lt.s32 	%p1, %r21, 2;
	@%p1 bra 	$L__BB1_14;
	add.s32 	%r1, %r21, -1;
	add.s32 	%r23, %r21, -2;
	and.b32  	%r2, %r1, 15;
	setp.lt.u32 	%p2, %r23, 15;
	mov.b32 	%r37, 1;
	@%p2 bra 	$L__BB1_5;
	and.b32  	%r25, %r1, -16;
	neg.s32 	%r35, %r25;
	add.s64 	%rd41, %rd1, 32;
	mov.b32 	%r34, 0;
$L__BB1_3:
	.pragma "nounroll";
	ld.global.f32 	%f1, [%rd41+-32];
	ld.global.f32 	%f2, [%rd41+-28];
	add.f32 	%f3, %f1, %f2;
	st.global.f32 	[%rd41+-28], %f3;
	ld.global.f32 	%f4, [%rd41+-24];
	add.f32 	%f5, %f3, %f4;
	st.global.f32 	[%rd41+-24], %f5;
	ld.global.f32 	%f6, [%rd41+-20];
	add.f32 	%f7, %f5, %f6;
	st.global.f32 	[%rd41+-20], %f7;
	ld.global.f32 	%f8, [%rd41+-16];
	add.f32 	%f9, %f7, %f8;
	st.global.f32 	[%rd41+-16], %f9;
	ld.global.f32 	%f10, [%rd41+-12];
	add.f32 	%f11, %f9, %f10;
	st.global.f32 	[%rd41+-12], %f11;
	ld.global.f32 	%f12, [%rd41+-8];
	add.f32 	%f13, %f11, %f12;
	st.global.f32 	[%rd41+-8], %f13;
	ld.global.f32 	%f14, [%rd41+-4];
	add.f32 	%f15, %f13, %f14;
	st.global.f32 	[%rd41+-4], %f15;
	ld.global.f32 	%f16, [%rd41];
	add.f32 	%f17, %f15, %f16;
	st.global.f32 	[%rd41], %f17;
	ld.global.f32 	%f18, [%rd41+4];
	add.f32 	%f19, %f17, %f18;
	st.global.f32 	[%rd41+4], %f19;
	ld.global.f32 	%f20, [%rd41+8];
	add.f32 	%f21, %f19, %f20;
	st.global.f32 	[%rd41+8], %f21;
	ld.global.f32 	%f22, [%rd41+12];
	add.f32 	%f23, %f21, %f22;
	st.global.f32 	[%rd41+12], %f23;
	ld.global.f32 	%f24, [%rd41+16];
	add.f32 	%f25, %f23, %f24;
	st.global.f32 	[%rd41+16], %f25;
	ld.global.f32 	%f26, [%rd41+20];
	add.f32 	%f27, %f25, %f26;
	st.global.f32 	[%rd41+20], %f27;
	ld.global.f32 	%f28, [%rd41+24];
	add.f32 	%f29, %f27, %f28;
	st.global.f32 	[%rd41+24], %f29;
	ld.global.f32 	%f30, [%rd41+28];
	add.f32 	%f31, %f29, %f30;
	st.global.f32 	[%rd41+28], %f31;
	ld.global.f32 	%f32, [%rd41+32];
	add.f32 	%f33, %f31, %f32;
	st.global.f32 	[%rd41+32], %f33;
	add.s32 	%r35, %r35, 16;
	add.s32 	%r34, %r34, 16;
	add.s64 	%rd41, %rd41, 64;
	setp.ne.s32 	%p3, %r35, 0;
	@%p3 bra 	$L__BB1_3;
	add.s32 	%r37, %r34, 1;
$L__BB1_5:
	setp.eq.s32 	%p4, %r2, 0;
	@%p4 bra 	$L__BB1_14;
	and.b32  	%r10, %r1, 7;
	setp.lt.u32 	%p5, %r2, 8;
	@%p5 bra 	$L__BB1_8;
	mul.wide.s32 	%rd11, %r37, 4;
	add.s64 	%rd12, %rd1, %rd11;
	ld.global.f32 	%f34, [%rd12+-4];
	mul.wide.u32 	%rd13, %r37, 4;
	add.s64 	%rd14, %rd1, %rd13;
	ld.global.f32 	%f35, [%rd14];
	add.f32 	%f36, %f34, %f35;
	st.global.f32 	[%rd14], %f36;
	add.s32 	%r26, %r37, 1;
	mul.wide.u32 	%rd15, %r26, 4;
	add.s64 	%rd16, %rd1, %rd15;
	ld.global.f32 	%f37, [%rd16];
	add.f32 	%f38, %f36, %f37;
	st.global.f32 	[%rd16], %f38;
	add.s32 	%r27, %r37, 2;
	ld.global.f32 	%f39, [%rd12+4];
	mul.wide.u32 	%rd17, %r27, 4;
	add.s64 	%rd18, %rd1, %rd17;
	ld.global.f32 	%f40, [%rd18];
	add.f32 	%f41, %f39, %f40;
	st.global.f32 	[%rd18], %f41;
	add.s32 	%r28, %r37, 3;
	ld.global.f32 	%f42, [%rd12+8];
	mul.wide.u32 	%rd19, %r28, 4;
	add.s64 	%rd20, %rd1, %rd19;
	ld.global.f32 	%f43, [%rd20];
	add.f32 	%f44, %f42, %f43;
	st.global.f32 	[%rd20], %f44;
	add.s32 	%r29, %r37, 4;
	ld.global.f32 	%f45, [%rd12+12];
	mul.wide.u32 	%rd21, %r29, 4;
	add.s64 	%rd22, %rd1, %rd21;
	ld.global.f32 	%f46, [%rd22];
	add.f32 	%f47, %f45, %f46;
	st.global.f32 	[%rd22], %f47;
	add.s32 	%r30, %r37, 5;
	ld.global.f32 	%f48, [%rd12+16];
	mul.wide.u32 	%rd23, %r30, 4;
	add.s64 	%rd24, %rd1, %rd23;
	ld.global.f32 	%f49, [%rd24];
	add.f32 	%f50, %f48, %f49;
	st.global.f32 	[%rd24], %f50;
	add.s32 	%r31, %r37, 6;
	ld.global.f32 	%f51, [%rd12+20];
	mul.wide.u32 	%rd25, %r31, 4;
	add.s64 	%rd26, %rd1, %rd25;
	ld.global.f32 	%f52, [%rd26];
	add.f32 	%f53, %f51, %f52;
	st.global.f32 	[%rd26], %f53;
	ld.global.f32 	%f54, [%rd12+24];
	ld.global.f32 	%f55, [%rd14+28];
	add.f32 	%f56, %f54, %f55;
	st.global.f32 	[%rd14+28], %f56;
	add.s32 	%r37, %r37, 8;
$L__BB1_8:
	setp.eq.s32 	%p6, %r10, 0;
	@%p6 bra 	$L__BB1_14;
	and.b32  	%r13, %r1, 3;
	setp.lt.u32 	%p7, %r10, 4;
	@%p7 bra 	$L__BB1_11;
	mul.wide.s32 	%rd27, %r37, 4;
	add.s64 	%rd28, %rd1, %rd27;
	ld.global.f32 	%f57, [%rd28+-4];
	mul.wide.u32 	%rd29, %r37, 4;
	add.s64 	%rd30, %rd1, %rd29;
	ld.global.f32 	%f58, [%rd30];
	add.f32 	%f59, %f57, %f58;
	st.global.f32 	[%rd30], %f59;
	add.s32 	%r32, %r37, 1;
	mul.wide.u32 	%rd31, %r32, 4;
	add.s64 	%rd32, %rd1, %rd31;
	ld.global.f32 	%f60, [%rd32];
	add.f32 	%f61, %f59, %f60;
	st.global.f32 	[%rd32], %f61;
	add.s32 	%r33, %r37, 2;
	ld.global.f32 	%f62, [%rd28+4];
	mul.wide.u32 	%rd33, %r33, 4;
	add.s64 	%rd34, %rd1, %rd33;
	ld.global.f32 	%f63, [%rd34];
	add.f32 	%f64, %f62, %f63;
	st.global.f32 	[%rd34], %f64;
	ld.global.f32 	%f65, [%rd28+8];
	ld.global.f32 	%f66, [%rd30+12];
	add.f32 	%f67, %f65, %f66;
	st.global.f32 	[%rd30+12], %f67;
	add.s32 	%r37, %r37, 4;
$L__BB1_11:
	setp.eq.s32 	%p8, %r13, 0;
	@%p8 bra 	$L__BB1_14;
	add.s64 	%rd5, %rd1, -4;
	mul.wide.u32 	%rd35, %r37, 4;
	add.s64 	%rd42, %rd1, %rd35;
	neg.s32 	%r39, %r13;
$L__BB1_13:
	.pragma "nounroll";
	mul.wide.s32 	%rd36, %r37, 4;
	add.s64 	%rd37, %rd5, %rd36;
	ld.global.f32 	%f68, [%rd37];
	ld.global.f32 	%f69, [%rd42];
	add.f32 	%f70, %f68, %f69;
	st.global.f32 	[%rd42], %f70;
	add.s32 	%r37, %r37, 1;
	add.s64 	%rd42, %rd42, 4;
	add.s32 	%r39, %r39, 1;
	setp.ne.s32 	%p9, %r39, 0;
	@%p9 bra 	$L__BB1_13;
$L__BB1_14:
	cvta.to.global.u64 	%rd38, %rd9;
	mul.wide.s32 	%rd39, %r21, 4;
	add.s64 	%rd40, %rd1, %rd39;
	ld.global.f32 	%f71, [%rd40+-4];
	st.global.f32 	[%rd38], %f71;
	ret;

}


// ===== COMPILED SASS (sm_100) =====

	.target	sm_100

	.elftype	@"ET_EXEC"


//--------------------- .note.nv.tkinfo           --------------------------
	.section	.note.nv.tkinfo,"",@"SHT_NOTE"
	.sectionflags	@"SHF_NOTE_NV_TKINFO"
	.tkinfo
        /*0018*/ 	.word	0x00000002
        /*0030*/ 	.string	""
        /*0030*/ 	.string	"ptxas"
        /*0030*/ 	.string	"Cuda compilation tools, release 13.0, V13.0.88"
        /*0030*/ 	.string	"Build cuda_13.0.r13.0/compiler.36424714_0"
        /*0030*/ 	.string	"-arch sm_100 -m 64 "



//--------------------- .note.nv.cuinfo           --------------------------
	.section	.note.nv.cuinfo,"",@"SHT_NOTE"
	.sectionflags	@"SHF_NOTE_NV_CUINFO"
        /*0018*/ 	.short	0x0002
        /*001a*/ 	.short	0x0064
        /*001c*/ 	.short	0x0082
	.zero		2


//--------------------- .nv.info                  --------------------------
	.section	.nv.info,"",@"SHT_CUDA_INFO"
	.align	4


	//----- nvinfo : EIATTR_REGCOUNT
	.align		4
        /*0000*/ 	.byte	0x04, 0x2f
        /*0002*/ 	.short	(.L_1 - .L_0)
	.align		4
.L_0:
        /*0004*/ 	.word	index@(_Z9ReductionPfS_i)
        /*0008*/ 	.word	0x0000000b


	//----- nvinfo : EIATTR_FRAME_SIZE
	.align		4
.L_1:
        /*000c*/ 	.byte	0x04, 0x11
        /*000e*/ 	.short	(.L_3 - .L_2)
	.align		4
.L_2:
        /*0010*/ 	.word	index@(_Z9ReductionPfS_i)
        /*0014*/ 	.word	0x00000000


	//----- nvinfo : EIATTR_REGCOUNT
	.align		4
.L_3:
        /*0018*/ 	.byte	0x04, 0x2f
        /*001a*/ 	.short	(.L_5 - .L_4)
	.align		4
.L_4:
        /*001c*/ 	.word	index@(_Z13single_threadPfiS_)
        /*0020*/ 	.word	0x00000020


	//----- nvinfo : EIATTR_FRAME_SIZE
	.align		4
.L_5:
        /*0024*/ 	.byte	0x04, 0x11
        /*0026*/ 	.short	(.L_7 - .L_6)
	.align		4
.L_6:
        /*0028*/ 	.word	index@(_Z13single_threadPfiS_)
        /*002c*/ 	.word	0x00000000


	//----- nvinfo : EIATTR_MIN_STACK_SIZE
	.align		4
.L_7:
        /*0030*/ 	.byte	0x04, 0x12
        /*0032*/ 	.short	(.L_9 - .L_8)
	.align		4
.L_8:
        /*0034*/ 	.word	index@(_Z13single_threadPfiS_)
        /*0038*/ 	.word	0x00000000


	//----- nvinfo : EIATTR_MIN_STACK_SIZE
	.align		4
.L_9:
        /*003c*/ 	.byte	0x04, 0x12
        /*003e*/ 	.short	(.L_11 - .L_10)
	.align		4
.L_10:
        /*0040*/ 	.word	index@(_Z9ReductionPfS_i)
        /*0044*/ 	.word	0x00000000
.L_11:


//--------------------- .nv.compat                --------------------------
	.section	.nv.compat,"",@"SHT_CUDA_COMPAT_INFO"
	.align	4
        /*0000*/ 	.byte	0x02, 0x09, 0x00, 0x00, 0x02, 0x02, 0x01, 0x00, 0x02, 0x05, 0x05, 0x00, 0x03, 0x07, 0x01, 0x01
        /*0010*/ 	.byte	0x02, 0x03, 0x00, 0x00, 0x02, 0x06, 0x01, 0x00, 0x04, 0x0b, 0x08, 0x00, 0x09, 0x00, 0x00, 0x00
        /*0020*/ 	.byte	0x00, 0x00, 0x00, 0x00


//--------------------- .nv.info._Z13single_threadPfiS_ --------------------------
	.section	.nv.info._Z13single_threadPfiS_,"",@"SHT_CUDA_INFO"
	.sectionflags	@""
	.align	4


	//----- nvinfo : EIATTR_CUDA_API_VERSION
	.align		4
        /*0000*/ 	.byte	0x04, 0x37
        /*0002*/ 	.short	(.L_13 - .L_12)
.L_12:
        /*0004*/ 	.word	0x00000082


	//----- nvinfo : EIATTR_KPARAM_INFO
	.align		4
.L_13:
        /*0008*/ 	.byte	0x04, 0x17
        /*000a*/ 	.short	(.L_15 - .L_14)
.L_14:
        /*000c*/ 	.word	0x00000000
        /*0010*/ 	.short	0x0002
        /*0012*/ 	.short	0x0010
        /*0014*/ 	.byte	0x00, 0xf5, 0x21, 0x00


	//----- nvinfo : EIATTR_KPARAM_INFO
	.align		4
.L_15:
        /*0018*/ 	.byte	0x04, 0x17
        /*001a*/ 	.short	(.L_17 - .L_16)
.L_16:
        /*001c*/ 	.word	0x00000000
        /*0020*/ 	.short	0x0001
        /*0022*/ 	.short	0x0008
        /*0024*/ 	.byte	0x00, 0xf0, 0x11, 0x00


	//----- nvinfo : EIATTR_KPARAM_INFO
	.align		4
.L_17:
        /*0028*/ 	.byte	0x04, 0x17
        /*002a*/ 	.short	(.L_19 - .L_18)
.L_18:
        /*002c*/ 	.word	0x00000000
        /*0030*/ 	.short	0x0000
        /*0032*/ 	.short	0x0000
        /*0034*/ 	.byte	0x00, 0xf5, 0x21, 0x00


	//----- nvinfo : EIATTR_SPARSE_MMA_MASK
	.align		4
.L_19:
        /*0038*/ 	.byte	0x03, 0x50
        /*003a*/ 	.short	0x0000


	//----- nvinfo : EIATTR_MAXREG_COUNT
	.align		4
        /*003c*/ 	.byte	0x03, 0x1b
        /*003e*/ 	.short	0x00ff


	//----- nvinfo : EIATTR_MERCURY_ISA_VERSION
	.align		4
        /*0040*/ 	.byte	0x03, 0x5f
        /*0042*/ 	.short	0x0101


	//----- nvinfo : EIATTR_VRC_CTA_INIT_COUNT
	.align		4
        /*0044*/ 	.byte	0x02, 0x4a
	.zero		1
	.zero		1


	//----- nvinfo : EIATTR_EXIT_INSTR_OFFSETS
	.align		4
        /*0048*/ 	.byte	0x04, 0x1c
        /*004a*/ 	.short	(.L_21 - .L_20)


	//   ....[0]....
.L_20:
        /*004c*/ 	.word	0x00000b90


	//----- nvinfo : EIATTR_CBANK_PARAM_SIZE
	.align		4
.L_21:
        /*0050*/ 	.byte	0x03, 0x19
        /*0052*/ 	.short	0x0018


	//----- nvinfo : EIATTR_PARAM_CBANK
	.align		4
        /*0054*/ 	.byte	0x04, 0x0a
        /*0056*/ 	.short	(.L_23 - .L_22)
	.align		4
.L_22:
        /*0058*/ 	.word	index@(.nv.constant0._Z13single_threadPfiS_)
        /*005c*/ 	.short	0x0380
        /*005e*/ 	.short	0x0018


	//----- nvinfo : EIATTR_SW_WAR
	.align		4
.L_23:
        /*0060*/ 	.byte	0x04, 0x36
        /*0062*/ 	.short	(.L_25 - .L_24)
.L_24:
        /*0064*/ 	.word	0x00000008
.L_25:


//--------------------- .nv.info._Z9ReductionPfS_i --------------------------
	.section	.nv.info._Z9ReductionPfS_i,"",@"SHT_CUDA_INFO"
	.sectionflags	@""
	.align	4


	//----- nvinfo : EIATTR_CUDA_API_VERSION
	.align		4
        /*0000*/ 	.byte	0x04, 0x37
        /*0002*/ 	.short	(.L_27 - .L_26)
.L_26:
        /*0004*/ 	.word	0x00000082


	//----- nvinfo : EIATTR_KPARAM_INFO
	.align		4
.L_27:
        /*0008*/ 	.byte	0x04, 0x17
        /*000a*/ 	.short	(.L_29 - .L_28)
.L_28:
        /*000c*/ 	.word	0x00000000
        /*0010*/ 	.short	0x0002
        /*0012*/ 	.short	0x0010
        /*0014*/ 	.byte	0x00, 0xf0, 0x11, 0x00


	//----- nvinfo : EIATTR_KPARAM_INFO
	.align		4
.L_29:
        /*0018*/ 	.byte	0x04, 0x17
        /*001a*/ 	.short	(.L_31 - .L_30)
.L_30:
        /*001c*/ 	.word	0x00000000
        /*0020*/ 	.short	0x0001
        /*0022*/ 	.short	0x0008
        /*0024*/ 	.byte	0x00, 0xf5, 0x21, 0x00


	//----- nvinfo : EIATTR_KPARAM_INFO
	.align		4
.L_31:
        /*0028*/ 	.byte	0x04, 0x17
        /*002a*/ 	.short	(.L_33 - .L_32)
.L_32:
        /*002c*/ 	.word	0x00000000
        /*0030*/ 	.short	0x0000
        /*0032*/ 	.short	0x0000
        /*0034*/ 	.byte	0x00, 0xf5, 0x21, 0x00


	//----- nvinfo : EIATTR_SPARSE_MMA_MASK
	.align		4
.L_33:
        /*0038*/ 	.byte	0x03, 0x50
        /*003a*/ 	.short	0x0000


	//----- nvinfo : EIATTR_MAXREG_COUNT
	.align		4
        /*003c*/ 	.byte	0x03, 0x1b
        /*003e*/ 	.short	0x00ff


	//----- nvinfo : EIATTR_NUM_BARRIERS
	.align		4
        /*0040*/ 	.byte	0x02, 0x4c
        /*0042*/ 	.byte	0x01
	.zero		1


	//----- nvinfo : EIATTR_MERCURY_ISA_VERSION
	.align		4
        /*0044*/ 	.byte	0x03, 0x5f
        /*0046*/ 	.short	0x0101


	//----- nvinfo : EIATTR_VRC_CTA_INIT_COUNT
	.align		4
        /*0048*/ 	.byte	0x02, 0x4a
	.zero		1
	.zero		1


	//----- nvinfo : EIATTR_EXIT_INSTR_OFFSETS
	.align		4
        /*004c*/ 	.byte	0x04, 0x1c
        /*004e*/ 	.short	(.L_35 - .L_34)


	//   ....[0]....
.L_34:
        /*0050*/ 	.word	0x00000070


	//   ....[1]....
        /*0054*/ 	.word	0x000002b0


	//   ....[2]....
        /*0058*/ 	.word	0x00000300


	//----- nvinfo : EIATTR_CBANK_PARAM_SIZE
	.align		4
.L_35:
        /*005c*/ 	.byte	0x03, 0x19
        /*005e*/ 	.short	0x0014


	//----- nvinfo : EIATTR_PARAM_CBANK
	.align		4
        /*0060*/ 	.byte	0x04, 0x0a
        /*0062*/ 	.short	(.L_37 - .L_36)
	.align		4
.L_36:
        /*0064*/ 	.word	index@(.nv.constant0._Z9ReductionPfS_i)
        /*0068*/ 	.short	0x0380
        /*006a*/ 	.short	0x0014


	//----- nvinfo : EIATTR_SW_WAR
	.align		4
.L_37:
        /*006c*/ 	.byte	0x04, 0x36
        /*006e*/ 	.short	(.L_39 - .L_38)
.L_38:
        /*0070*/ 	.word	0x00000008
.L_39:


//--------------------- .nv.callgraph             --------------------------
	.section	.nv.callgraph,"",@"SHT_CUDA_CALLGRAPH"
	.align	4
	.sectionentsize	8
	.align		4
        /*0000*/ 	.word	0x00000000
	.align		4
        /*0004*/ 	.word	0xffffffff
	.align		4
        /*0008*/ 	.word	0x00000000
	.align		4
        /*000c*/ 	.word	0xfffffffe
	.align		4
        /*0010*/ 	.word	0x00000000
	.align		4
        /*0014*/ 	.word	0xfffffffd
	.align		4
        /*0018*/ 	.word	0x00000000
	.align		4
        /*001c*/ 	.word	0xfffffffc


//--------------------- .text._Z13single_threadPfiS_ --------------------------
	.section	.text._Z13single_threadPfiS_,"ax",@progbits
	.align	128
        .global         _Z13single_threadPfiS_
        .type           _Z13single_threadPfiS_,@function
        .size           _Z13single_threadPfiS_,(.L_x_8 - _Z13single_threadPfiS_)
        .other          _Z13single_threadPfiS_,@"STO_CUDA_ENTRY STV_DEFAULT"
_Z13single_threadPfiS_:
.text._Z13single_threadPfiS_:
[----:B------:R-:W-:Y:S08]  /*0000*/  LDC R1, c[0x0][0x37c] ;  /* 0x0000df00ff017b82 */ /* 0x000ff00000000800 */
[----:B------:R-:W0:Y:S01]  /*0010*/  LDC R0, c[0x0][0x388] ;  /* 0x0000e200ff007b82 */ /* 0x000e220000000800 */
[----:B------:R-:W1:Y:S01]  /*0020*/  LDCU.64 UR4, c[0x0][0x358] ;  /* 0x00006b00ff0477ac */ /* 0x000e620008000a00 */
[----:B0-----:R-:W-:-:S13]  /*0030*/  ISETP.GE.AND P0, PT, R0, 0x2, PT ;  /* 0x000000020000780c */ /* 0x001fda0003f06270 */
[----:B-1----:R-:W-:Y:S05]  /*0040*/  @!P0 BRA `(.L_x_0) ;  /* 0x0000000800bc8947 */ /* 0x002fea0003800000 */
[----:B------:R-:W0:Y:S01]  /*0050*/  LDC.64 R2, c[0x0][0x380] ;  /* 0x0000e000ff027b82 */ /* 0x000e220000000a00 */
[C---:B------:R-:W-:Y:S01]  /*0060*/  IADD3 R4, PT, PT, R0.reuse, -0x2, RZ ;  /* 0xfffffffe00047810 */ /* 0x040fe20007ffe0ff */
[----:B------:R-:W-:Y:S01]  /*0070*/  HFMA2 R7, -RZ, RZ, 0, 5.9604644775390625e-08 ;  /* 0x00000001ff077431 */ /* 0x000fe200000001ff */
[----:B------:R-:W-:Y:S02]  /*0080*/  IADD3 R6, PT, PT, R0, -0x1, RZ ;  /* 0xffffffff00067810 */ /* 0x000fe40007ffe0ff */
[----:B------:R-:W-:Y:S02]  /*0090*/  ISETP.GE.U32.AND P0, PT, R4, 0xf, PT ;  /* 0x0000000f0400780c */ /* 0x000fe40003f06070 */
[----:B------:R-:W-:-:S11]  /*00a0*/  LOP3.LUT R25, R6, 0xf, RZ, 0xc0, !PT ;  /* 0x0000000f06197812 */ /* 0x000fd600078ec0ff */
[----:B------:R-:W-:Y:S05]  /*00b0*/  @!P0 BRA `(.L_x_1) ;  /* 0x0000000400088947 */ /* 0x000fea0003800000 */
[----:B------:R-:W-:Y:S02]  /*00c0*/  MOV R4, 0x20 ;  /* 0x0000002000047802 */ /* 0x000fe40000000f00 */
[----:B------:R-:W-:Y:S02]  /*00d0*/  MOV R5, 0x0 ;  /* 0x0000000000057802 */ /* 0x000fe40000000f00 */
[----:B------:R-:W-:Y:S02]  /*00e0*/  LOP3.LUT R8, R6, 0xfffffff0, RZ, 0xc0, !PT ;  /* 0xfffffff006087812 */ /* 0x000fe400078ec0ff */
[----:B------:R-:W-:Y:S01]  /*00f0*/  MOV R7, RZ ;  /* 0x000000ff00077202 */ /* 0x000fe20000000f00 */
[----:B0-----:R-:W-:Y:S01]  /*0100*/  IMAD.WIDE.U32 R4, R2, 0x1, R4 ;  /* 0x0000000102047825 */ /* 0x001fe200078e0004 */
[----:B------:R-:W-:-:S04]  /*0110*/  IADD3 R8, PT, PT, -R8, RZ, RZ ;  /* 0x000000ff08087210 */ /* 0x000fc80007ffe1ff */
[----:B------:R-:W-:Y:S02]  /*0120*/  IADD3 R11, PT, PT, R5, R3, RZ ;  /* 0x00000003050b7210 */ /* 0x000fe40007ffe0ff */
[----:B------:R-:W-:-:S07]  /*0130*/  MOV R10, R4 ;  /* 0x00000004000a7202 */ /* 0x000fce0000000f00 */
.L_x_2:
[----:B--2---:R-:W-:Y:S02]  /*0140*/  MOV R4, R10 ;  /* 0x0000000a00047202 */ /* 0x004fe40000000f00 */
[----:B------:R-:W-:-:S05]  /*0150*/  MOV R5, R11 ;  /* 0x0000000b00057202 */ /* 0x000fca0000000f00 */
[----:B------:R-:W2:Y:S04]  /*0160*/  LDG.E R9, desc[UR4][R4.64+-0x20] ;  /* 0xffffe00404097981 */ /* 0x000ea8000c1e1900 */
[----:B------:R-:W2:Y:S04]  /*0170*/  LDG.E R28, desc[UR4][R4.64+-0x1c] ;  /* 0xffffe404041c7981 */ /* 0x000ea8000c1e1900 */
[----:B------:R-:W3:Y:S04]  /*0180*/  LDG.E R19, desc[UR4][R4.64+-0x18] ;  /* 0xffffe80404137981 */ /* 0x000ee8000c1e1900 */
[----:B------:R-:W4:Y:S04]  /*0190*/  LDG.E R11, desc[UR4][R4.64+-0x14] ;  /* 0xffffec04040b7981 */ /* 0x000f28000c1e1900 */
[----:B------:R-:W5:Y:S04]  /*01a0*/  LDG.E R17, desc[UR4][R4.64+-0x10] ;  /* 0xfffff00404117981 */ /* 0x000f68000c1e1900 */
        /* <DEDUP_REMOVED lines=11> */
[----:B------:R-:W5:Y:S01]  /*0260*/  LDG.E R10, desc[UR4][R4.64+0x20] ;  /* 0x00002004040a7981 */ /* 0x000f62000c1e1900 */
[----:B------:R-:W-:-:S02]  /*0270*/  IADD3 R8, PT, PT, R8, 0x10, RZ ;  /* 0x0000001008087810 */ /* 0x000fc40007ffe0ff */
[----:B------:R-:W-:Y:S02]  /*0280*/  IADD3 R7, PT, PT, R7, 0x10, RZ ;  /* 0x0000001007077810 */ /* 0x000fe40007ffe0ff */
[----:B------:R-:W-:Y:S01]  /*0290*/  ISETP.NE.AND P0, PT, R8, RZ, PT ;  /* 0x000000ff0800720c */ /* 0x000fe20003f05270 */
[----:B--2---:R-:W-:-:S04]  /*02a0*/  FADD R9, R9, R28 ;  /* 0x0000001c09097221 */ /* 0x004fc80000000000 */
[----:B---3--:R-:W-:Y:S01]  /*02b0*/  FADD R19, R9, R19 ;  /* 0x0000001309137221 */ /* 0x008fe20000000000 */
[----:B------:R0:W-:Y:S03]  /*02c0*/  STG.E desc[UR4][R4.64+-0x1c], R9 ;  /* 0xffffe40904007986 */ /* 0x0001e6000c101904 */
[----:B----4-:R-:W-:Y:S01]  /*02d0*/  FADD R11, R19, R11 ;  /* 0x0000000b130b7221 */ /* 0x010fe20000000000 */
[----:B------:R-:W-:Y:S03]  /*02e0*/  STG.E desc[UR4][R4.64+-0x18], R19 ;  /* 0xffffe81304007986 */ /* 0x000fe6000c101904 */
[----:B-----5:R-:W-:Y:S01]  /*02f0*/  FADD R17, R11, R17 ;  /* 0x000000110b117221 */ /* 0x020fe20000000000 */
[----:B------:R1:W-:Y:S03]  /*0300*/  STG.E desc[UR4][R4.64+-0x14], R11 ;  /* 0xffffec0b04007986 */ /* 0x0003e6000c101904 */
[----:B------:R-:W-:Y:S01]  /*0310*/  FADD R21, R17, R26 ;  /* 0x0000001a11157221 */ /* 0x000fe20000000000 */
        /* <DEDUP_REMOVED lines=21> */
[----:B0-----:R-:W-:Y:S01]  /*0470*/  FADD R9, R14, R10 ;  /* 0x0000000a0e097221 */ /* 0x001fe20000000000 */
[----:B------:R-:W-:Y:S01]  /*0480*/  IADD3 R10, P1, PT, R4, 0x40, RZ ;  /* 0x00000040040a7810 */ /* 0x000fe20007f3e0ff */
[----:B------:R2:W-:Y:S03]  /*0490*/  STG.E desc[UR4][R4.64+0x1c], R14 ;  /* 0x00001c0e04007986 */ /* 0x0005e6000c101904 */
[----:B-1----:R-:W-:Y:S01]  /*04a0*/  IADD3.X R11, PT, PT, RZ, R5, RZ, P1, !PT ;  /* 0x00000005ff0b7210 */ /* 0x002fe20000ffe4ff */
[----:B------:R2:W-:Y:S01]  /*04b0*/  STG.E desc[UR4][R4.64+0x20], R9 ;  /* 0x0000200904007986 */ /* 0x0005e2000c101904 */
[----:B------:R-:W-:Y:S07]  /*04c0*/  @P0 BRA `(.L_x_2) ;  /* 0xfffffffc001c0947 */ /* 0x000fee000383ffff */
[----:B------:R-:W-:-:S07]  /*04d0*/  IADD3 R7, PT, PT, R7, 0x1, RZ ;  /* 0x0000000107077810 */ /* 0x000fce0007ffe0ff */
.L_x_1:
[----:B------:R-:W-:-:S13]  /*04e0*/  ISETP.NE.AND P0, PT, R25, RZ, PT ;  /* 0x000000ff1900720c */ /* 0x000fda0003f05270 */
[----:B------:R-:W-:Y:S05]  /*04f0*/  @!P0 BRA `(.L_x_0) ;  /* 0x0000000400908947 */ /* 0x000fea0003800000 */
[----:B------:R-:W-:Y:S02]  /*0500*/  ISETP.GE.U32.AND P0, PT, R25, 0x8, PT ;  /* 0x000000081900780c */ /* 0x000fe40003f06070 */
[----:B--2---:R-:W-:-:S04]  /*0510*/  LOP3.LUT R18, R6, 0x7, RZ, 0xc0, !PT ;  /* 0x0000000706127812 */ /* 0x004fc800078ec0ff */
[----:B------:R-:W-:-:S07]  /*0520*/  ISETP.NE.AND P1, PT, R18, RZ, PT ;  /* 0x000000ff1200720c */ /* 0x000fce0003f25270 */
[----:B------:R-:W-:Y:S06]  /*0530*/  @!P0 BRA `(.L_x_3) ;  /* 0x0000000000bc8947 */ /* 0x000fec0003800000 */
[----:B------:R-:W1:Y:S02]  /*0540*/  LDC.64 R10, c[0x0][0x380] ;  /* 0x0000e000ff0a7b82 */ /* 0x000e640000000a00 */
[----:B-1----:R-:W-:-:S04]  /*0550*/  IMAD.WIDE R8, R7, 0x4, R10 ;  /* 0x0000000407087825 */ /* 0x002fc800078e020a */
[C---:B------:R-:W-:Y:S01]  /*0560*/  IMAD.WIDE.U32 R4, R7.reuse, 0x4, R10 ;  /* 0x0000000407047825 */ /* 0x040fe200078e000a */
[----:B------:R-:W2:Y:S04]  /*0570*/  LDG.E R12, desc[UR4][R8.64+-0x4] ;  /* 0xfffffc04080c7981 */ /* 0x000ea8000c1e1900 */
[----:B------:R-:W2:Y:S01]  /*0580*/  LDG.E R13, desc[UR4][R4.64] ;  /* 0x00000004040d7981 */ /* 0x000ea2000c1e1900 */
[----:B------:R-:W-:-:S04]  /*0590*/  VIADD R17, R7, 0x1 ;  /* 0x0000000107117836 */ /* 0x000fc80000000000 */
[----:B------:R-:W-:-:S04]  /*05a0*/  IMAD.WIDE.U32 R16, R17, 0x4, R10 ;  /* 0x0000000411107825 */ /* 0x000fc800078e000a */
[----:B--2---:R-:W-:-:S05]  /*05b0*/  FADD R19, R12, R13 ;  /* 0x0000000d0c137221 */ /* 0x004fca0000000000 */
[----:B------:R1:W-:Y:S04]  /*05c0*/  STG.E desc[UR4][R4.64], R19 ;  /* 0x0000001304007986 */ /* 0x0003e8000c101904 */
[----:B------:R-:W2:Y:S01]  /*05d0*/  LDG.E R12, desc[UR4][R16.64] ;  /* 0x00000004100c7981 */ /* 0x000ea2000c1e1900 */
[----:B------:R-:W-:Y:S01]  /*05e0*/  IADD3 R13, PT, PT, R7, 0x2, RZ ;  /* 0x00000002070d7810 */ /* 0x000fe20007ffe0ff */
[----:B--2---:R-:W-:-:S04]  /*05f0*/  FADD R21, R19, R12 ;  /* 0x0000000c13157221 */ /* 0x004fc80000000000 */
[----:B------:R-:W-:Y:S01]  /*0600*/  IMAD.WIDE.U32 R12, R13, 0x4, R10 ;  /* 0x000000040d0c7825 */ /* 0x000fe200078e000a */
[----:B------:R2:W-:Y:S04]  /*0610*/  STG.E desc[UR4][R16.64], R21 ;  /* 0x0000001510007986 */ /* 0x0005e8000c101904 */
[----:B------:R-:W3:Y:S04]  /*0620*/  LDG.E R14, desc[UR4][R8.64+0x4] ;  /* 0x00000404080e7981 */ /* 0x000ee8000c1e1900 */
[----:B------:R-:W3:Y:S01]  /*0630*/  LDG.E R15, desc[UR4][R12.64] ;  /* 0x000000040c0f7981 */ /* 0x000ee2000c1e1900 */
[----:B------:R-:W-:Y:S01]  /*0640*/  IADD3 R25, PT, PT, R7, 0x3, RZ ;  /* 0x0000000307197810 */ /* 0x000fe20007ffe0ff */
[----:B---3--:R-:W-:-:S04]  /*0650*/  FADD R23, R14, R15 ;  /* 0x0000000f0e177221 */ /* 0x008fc80000000000 */
[----:B------:R-:W-:Y:S01]  /*0660*/  IMAD.WIDE.U32 R14, R25, 0x4, R10 ;  /* 0x00000004190e7825 */ /* 0x000fe200078e000a */
[----:B------:R3:W-:Y:S04]  /*0670*/  STG.E desc[UR4][R12.64], R23 ;  /* 0x000000170c007986 */ /* 0x0007e8000c101904 */
[----:B-1----:R-:W4:Y:S04]  /*0680*/  LDG.E R19, desc[UR4][R8.64+0x8] ;  /* 0x0000080408137981 */ /* 0x002f28000c1e1900 */
[----:B------:R-:W4:Y:S01]  /*0690*/  LDG.E R20, desc[UR4][R14.64] ;  /* 0x000000040e147981 */ /* 0x000f22000c1e1900 */
[----:B------:R-:W-:-:S05]  /*06a0*/  IADD3 R25, PT, PT, R7, 0x4, RZ ;  /* 0x0000000407197810 */ /* 0x000fca0007ffe0ff */
[----:B--2---:R-:W-:-:S04]  /*06b0*/  IMAD.WIDE.U32 R16, R25, 0x4, R10 ;  /* 0x0000000419107825 */ /* 0x004fc800078e000a */
[----:B----4-:R-:W-:-:S05]  /*06c0*/  FADD R19, R19, R20 ;  /* 0x0000001413137221 */ /* 0x010fca0000000000 */
[----:B------:R1:W-:Y:S04]  /*06d0*/  STG.E desc[UR4][R14.64], R19 ;  /* 0x000000130e007986 */ /* 0x0003e8000c101904 */
[----:B------:R-:W2:Y:S04]  /*06e0*/  LDG.E R20, desc[UR4][R8.64+0xc] ;  /* 0x00000c0408147981 */ /* 0x000ea8000c1e1900 */
[----:B------:R-:W2:Y:S01]  /*06f0*/  LDG.E R21, desc[UR4][R16.64] ;  /* 0x0000000410157981 */ /* 0x000ea2000c1e1900 */
[----:B------:R-:W-:-:S05]  /*0700*/  IADD3 R25, PT, PT, R7, 0x5, RZ ;  /* 0x0000000507197810 */ /* 0x000fca0007ffe0ff */
[----:B---3--:R-:W-:-:S04]  /*0710*/  IMAD.WIDE.U32 R12, R25, 0x4, R10 ;  /* 0x00000004190c7825 */ /* 0x008fc800078e000a */
[----:B--2---:R-:W-:-:S05]  /*0720*/  FADD R21, R20, R21 ;  /* 0x0000001514157221 */ /* 0x004fca0000000000 */
[----:B------:R2:W-:Y:S04]  /*0730*/  STG.E desc[UR4][R16.64], R21 ;  /* 0x0000001510007986 */ /* 0x0005e8000c101904 */
[----:B------:R-:W3:Y:S04]  /*0740*/  LDG.E R20, desc[UR4][R8.64+0x10] ;  /* 0x0000100408147981 */ /* 0x000ee8000c1e1900 */
[----:B------:R-:W3:Y:S01]  /*0750*/  LDG.E R23, desc[UR4][R12.64] ;  /* 0x000000040c177981 */ /* 0x000ee2000c1e1900 */
[----:B------:R-:W-:-:S05]  /*0760*/  IADD3 R25, PT, PT, R7, 0x6, RZ ;  /* 0x0000000607197810 */ /* 0x000fca0007ffe0ff */
[----:B------:R-:W-:-:S04]  /*0770*/  IMAD.WIDE.U32 R10, R25, 0x4, R10 ;  /* 0x00000004190a7825 */ /* 0x000fc800078e000a */
[----:B---3--:R-:W-:-:S05]  /*0780*/  FADD R23, R20, R23 ;  /* 0x0000001714177221 */ /* 0x008fca0000000000 */
[----:B------:R3:W-:Y:S04]  /*0790*/  STG.E desc[UR4][R12.64], R23 ;  /* 0x000000170c007986 */ /* 0x0007e8000c101904 */
[----:B-1----:R-:W4:Y:S04]  /*07a0*/  LDG.E R14, desc[UR4][R8.64+0x14] ;  /* 0x00001404080e7981 */ /* 0x002f28000c1e1900 */
[----:B------:R-:W4:Y:S02]  /*07b0*/  LDG.E R15, desc[UR4][R10.64] ;  /* 0x000000040a0f7981 */ /* 0x000f24000c1e1900 */
[----:B----4-:R-:W-:-:S05]  /*07c0*/  FADD R15, R14, R15 ;  /* 0x0000000f0e0f7221 */ /* 0x010fca0000000000 */
[----:B------:R3:W-:Y:S04]  /*07d0*/  STG.E desc[UR4][R10.64], R15 ;  /* 0x0000000f0a007986 */ /* 0x0007e8000c101904 */
[----:B------:R-:W4:Y:S04]  /*07e0*/  LDG.E R14, desc[UR4][R8.64+0x18] ;  /* 0x00001804080e7981 */ /* 0x000f28000c1e1900 */
[----:B--2---:R-:W4:Y:S01]  /*07f0*/  LDG.E R17, desc[UR4][R4.64+0x1c] ;  /* 0x00001c0404117981 */ /* 0x004f22000c1e1900 */
[----:B------:R-:W-:Y:S01]  /*0800*/  IADD3 R7, PT, PT, R7, 0x8, RZ ;  /* 0x0000000807077810 */ /* 0x000fe20007ffe0ff */
[----:B----4-:R-:W-:-:S05]  /*0810*/  FADD R17, R14, R17 ;  /* 0x000000110e117221 */ /* 0x010fca0000000000 */
[----:B------:R3:W-:Y:S02]  /*0820*/  STG.E desc[UR4][R4.64+0x1c], R17 ;  /* 0x00001c1104007986 */ /* 0x0007e4000c101904 */
.L_x_3:
[----:B------:R-:W-:Y:S05]  /*0830*/  @!P1 BRA `(.L_x_0) ;  /* 0x0000000000c09947 */ /* 0x000fea0003800000 */
[----:B------:R-:W-:Y:S02]  /*0840*/  ISETP.GE.U32.AND P0, PT, R18, 0x4, PT ;  /* 0x000000041200780c */ /* 0x000fe40003f06070 */
[----:B------:R-:W-:-:S04]  /*0850*/  LOP3.LUT R6, R6, 0x3, RZ, 0xc0, !PT ;  /* 0x0000000306067812 */ /* 0x000fc800078ec0ff */
[----:B------:R-:W-:-:S07]  /*0860*/  ISETP.NE.AND P1, PT, R6, RZ, PT ;  /* 0x000000ff0600720c */ /* 0x000fce0003f25270 */
[----:B------:R-:W-:Y:S06]  /*0870*/  @!P0 BRA `(.L_x_4) ;  /* 0x00000000005c8947 */ /* 0x000fec0003800000 */
[----:B---3--:R-:W1:Y:S02]  /*0880*/  LDC.64 R10, c[0x0][0x380] ;  /* 0x0000e000ff0a7b82 */ /* 0x008e640000000a00 */
[----:B-1----:R-:W-:-:S04]  /*0890*/  IMAD.WIDE R8, R7, 0x4, R10 ;  /* 0x0000000407087825 */ /* 0x002fc800078e020a */
[C---:B------:R-:W-:Y:S01]  /*08a0*/  IMAD.WIDE.U32 R4, R7.reuse, 0x4, R10 ;  /* 0x0000000407047825 */ /* 0x040fe200078e000a */
[----:B------:R-:W2:Y:S04]  /*08b0*/  LDG.E R12, desc[UR4][R8.64+-0x4] ;  /* 0xfffffc04080c7981 */ /* 0x000ea8000c1e1900 */
[----:B------:R-:W2:Y:S01]  /*08c0*/  LDG.E R13, desc[UR4][R4.64] ;  /* 0x00000004040d7981 */ /* 0x000ea2000c1e1900 */
[----:B------:R-:W-:Y:S01]  /*08d0*/  IADD3 R17, PT, PT, R7, 0x1, RZ ;  /* 0x0000000107117810 */ /* 0x000fe20007ffe0ff */
[----:B--2---:R-:W-:-:S04]  /*08e0*/  FADD R15, R12, R13 ;  /* 0x0000000d0c0f7221 */ /* 0x004fc80000000000 */
[----:B------:R-:W-:Y:S01]  /*08f0*/  IMAD.WIDE.U32 R12, R17, 0x4, R10 ;  /* 0x00000004110c7825 */ /* 0x000fe200078e000a */
[----:B------:R1:W-:Y:S04]  /*0900*/  STG.E desc[UR4][R4.64], R15 ;  /* 0x0000000f04007986 */ /* 0x0003e8000c101904 */
[----:B------:R-:W2:Y:S01]  /*0910*/  LDG.E R14, desc[UR4][R12.64] ;  /* 0x000000040c0e7981 */ /* 0x000ea2000c1e1900 */
[----:B------:R-:W-:-:S05]  /*0920*/  IADD3 R19, PT, PT, R7, 0x2, RZ ;  /* 0x0000000207137810 */ /* 0x000fca0007ffe0ff */
[----:B------:R-:W-:-:S04]  /*0930*/  IMAD.WIDE.U32 R10, R19, 0x4, R10 ;  /* 0x00000004130a7825 */ /* 0x000fc800078e000a */
[----:B--2---:R-:W-:-:S05]  /*0940*/  FADD R17, R15, R14 ;  /* 0x0000000e0f117221 */ /* 0x004fca0000000000 */
[----:B------:R2:W-:Y:S04]  /*0950*/  STG.E desc[UR4][R12.64], R17 ;  /* 0x000000110c007986 */ /* 0x0005e8000c101904 */
[----:B------:R-:W3:Y:S04]  /*0960*/  LDG.E R14, desc[UR4][R8.64+0x4] ;  /* 0x00000404080e7981 */ /* 0x000ee8000c1e1900 */
[----:B------:R-:W3:Y:S02]  /*0970*/  LDG.E R19, desc[UR4][R10.64] ;  /* 0x000000040a137981 */ /* 0x000ee4000c1e1900 */
[----:B---3--:R-:W-:-:S05]  /*0980*/  FADD R19, R14, R19 ;  /* 0x000000130e137221 */ /* 0x008fca0000000000 */
[----:B------:R2:W-:Y:S04]  /*0990*/  STG.E desc[UR4][R10.64], R19 ;  /* 0x000000130a007986 */ /* 0x0005e8000c101904 */
[----:B------:R-:W3:Y:S04]  /*09a0*/  LDG.E R14, desc[UR4][R8.64+0x8] ;  /* 0x00000804080e7981 */ /* 0x000ee8000c1e1900 */
[----:B-1----:R-:W3:Y:S01]  /*09b0*/  LDG.E R15, desc[UR4][R4.64+0xc] ;  /* 0x00000c04040f7981 */ /* 0x002ee2000c1e1900 */
[----:B------:R-:W-:Y:S02]  /*09c0*/  VIADD R7, R7, 0x4 ;  /* 0x0000000407077836 */ /* 0x000fe40000000000 */
[----:B---3--:R-:W-:-:S05]  /*09d0*/  FADD R15, R14, R15 ;  /* 0x0000000f0e0f7221 */ /* 0x008fca0000000000 */
[----:B------:R2:W-:Y:S02]  /*09e0*/  STG.E desc[UR4][R4.64+0xc], R15 ;  /* 0x00000c0f04007986 */ /* 0x0005e4000c101904 */
.L_x_4:
[----:B------:R-:W-:Y:S05]  /*09f0*/  @!P1 BRA `(.L_x_0) ;  /* 0x0000000000509947 */ /* 0x000fea0003800000 */
[----:B--23--:R-:W1:Y:S01]  /*0a00*/  LDC.64 R4, c[0x0][0x380] ;  /* 0x0000e000ff047b82 */ /* 0x00ce620000000a00 */
[----:B0-----:R-:W-:Y:S02]  /*0a10*/  IADD3 R2, P0, PT, R2, -0x4, RZ ;  /* 0xfffffffc02027810 */ /* 0x001fe40007f1e0ff */
[----:B------:R-:W-:Y:S02]  /*0a20*/  IADD3 R6, PT, PT, -R6, RZ, RZ ;  /* 0x000000ff06067210 */ /* 0x000fe40007ffe1ff */
[----:B------:R-:W-:Y:S01]  /*0a30*/  IADD3.X R3, PT, PT, R3, -0x1, RZ, P0, !PT ;  /* 0xffffffff03037810 */ /* 0x000fe200007fe4ff */
[----:B-1----:R-:W-:-:S03]  /*0a40*/  IMAD.WIDE.U32 R4, R7, 0x4, R4 ;  /* 0x0000000407047825 */ /* 0x002fc600078e0004 */
[----:B------:R-:W-:Y:S02]  /*0a50*/  MOV R10, R4 ;  /* 0x00000004000a7202 */ /* 0x000fe40000000f00 */
[----:B------:R-:W-:-:S07]  /*0a60*/  MOV R13, R5 ;  /* 0x00000005000d7202 */ /* 0x000fce0000000f00 */
.L_x_5:
[----:B------:R-:W-:Y:S01]  /*0a70*/  IMAD.WIDE R4, R7, 0x4, R2 ;  /* 0x0000000407047825 */ /* 0x000fe200078e0202 */
[----:B-1----:R-:W-:Y:S02]  /*0a80*/  MOV R8, R10 ;  /* 0x0000000a00087202 */ /* 0x002fe40000000f00 */
[----:B------:R-:W-:-:S03]  /*0a90*/  MOV R9, R13 ;  /* 0x0000000d00097202 */ /* 0x000fc60000000f00 */
[----:B------:R-:W2:Y:S04]  /*0aa0*/  LDG.E R4, desc[UR4][R4.64] ;  /* 0x0000000404047981 */ /* 0x000ea8000c1e1900 */
[----:B------:R-:W2:Y:S01]  /*0ab0*/  LDG.E R11, desc[UR4][R8.64] ;  /* 0x00000004080b7981 */ /* 0x000ea2000c1e1900 */
[----:B------:R-:W-:-:S04]  /*0ac0*/  IADD3 R6, PT, PT, R6, 0x1, RZ ;  /* 0x0000000106067810 */ /* 0x000fc80007ffe0ff */
[----:B------:R-:W-:Y:S02]  /*0ad0*/  ISETP.NE.AND P0, PT, R6, RZ, PT ;  /* 0x000000ff0600720c */ /* 0x000fe40003f05270 */
[----:B------:R-:W-:Y:S02]  /*0ae0*/  IADD3 R10, P1, PT, R8, 0x4, RZ ;  /* 0x00000004080a7810 */ /* 0x000fe40007f3e0ff */
[----:B------:R-:W-:Y:S02]  /*0af0*/  IADD3 R7, PT, PT, R7, 0x1, RZ ;  /* 0x0000000107077810 */ /* 0x000fe40007ffe0ff */
[----:B------:R-:W-:Y:S01]  /*0b00*/  IADD3.X R13, PT, PT, RZ, R9, RZ, P1, !PT ;  /* 0x00000009ff0d7210 */ /* 0x000fe20000ffe4ff */
[----:B--2---:R-:W-:-:S05]  /*0b10*/  FADD R11, R4, R11 ;  /* 0x0000000b040b7221 */ /* 0x004fca0000000000 */
[----:B------:R1:W-:Y:S01]  /*0b20*/  STG.E desc[UR4][R8.64], R11 ;  /* 0x0000000b08007986 */ /* 0x0003e2000c101904 */
[----:B------:R-:W-:Y:S05]  /*0b30*/  @P0 BRA `(.L_x_5) ;  /* 0xfffffffc00cc0947 */ /* 0x000fea000383ffff */
.L_x_0:
[----:B0-----:R-:W0:Y:S02]  /*0b40*/  LDC.64 R2, c[0x0][0x380] ;  /* 0x0000e000ff027b82 */ /* 0x001e240000000a00 */
[----:B0-----:R-:W-:-:S06]  /*0b50*/  IMAD.WIDE R2, R0, 0x4, R2 ;  /* 0x0000000400027825 */ /* 0x001fcc00078e0202 */
[----:B------:R-:W4:Y:S01]  /*0b60*/  LDG.E R3, desc[UR4][R2.64+-0x4] ;  /* 0xfffffc0402037981 */ /* 0x000f22000c1e1900 */
[----:B--23--:R-:W4:Y:S03]  /*0b70*/  LDC.64 R4, c[0x0][0x390] ;  /* 0x0000e400ff047b82 */ /* 0x00cf260000000a00 */
[----:B----4-:R-:W-:Y:S01]  /*0b80*/  STG.E desc[UR4][R4.64], R3 ;  /* 0x0000000304007986 */ /* 0x010fe2000c101904 */
[----:B------:R-:W-:Y:S05]  /*0b90*/  EXIT ;  /* 0x000000000000794d */ /* 0x000fea0003800000 */
.L_x_6:
[----:B------:R-:W-:-:S00]  /*0ba0*/  BRA `(.L_x_6) ;  /* 0xfffffffc00fc7947 */ /* 0x000fc0000383ffff */
[----:B------:R-:W-:-:S00]  /*0bb0*/  NOP ;  /* 0x0000000000007918 */ /* 0x000fc00000000000 */
        /* <DEDUP_REMOVED lines=12> */
.L_x_8:


//--------------------- .text._Z9ReductionPfS_i   --------------------------
	.section	.text._Z9ReductionPfS_i,"ax",@progbits
	.align	128
        .global         _Z9ReductionPfS_i
        .type           _Z9ReductionPfS_i,@function
        .size           _Z9ReductionPfS_i,(.L_x_9 - _Z9ReductionPfS_i)
        .other          _Z9ReductionPfS_i,@"STO_CUDA_ENTRY STV_DEFAULT"
_Z9ReductionPfS_i:
.text._Z9ReductionPfS_i:
[----:B------:R-:W-:Y:S01]  /*0000*/  LDC R1, c[0x0][0x37c] ;  /* 0x0000df00ff017b82 */ /* 0x000fe20000000800 */
[----:B------:R-:W0:Y:S01]  /*0010*/  S2R R7, SR_TID.X ;  /* 0x0000000000077919 */ /* 0x000e220000002100 */
[----:B------:R-:W0:Y:S01]  /*0020*/  LDCU UR4, c[0x0][0x360] ;  /* 0x00006c00ff0477ac */ /* 0x000e220008000800 */
[----:B------:R-:W0:Y:S01]  /*0030*/  S2R R8, SR_CTAID.X ;  /* 0x0000000000087919 */ /* 0x000e220000002500 */
[----:B------:R-:W1:Y:S01]  /*0040*/  LDCU UR8, c[0x0][0x390] ;  /* 0x00007200ff0877ac */ /* 0x000e620008000800 */
[----:B0-----:R-:W-:-:S05]  /*0050*/  IMAD R0, R8, UR4, R7 ;  /* 0x0000000408007c24 */ /* 0x001fca000f8e0207 */
[----:B-1----:R-:W-:-:S13]  /*0060*/  ISETP.GE.AND P0, PT, R0, UR8, PT ;  /* 0x0000000800007c0c */ /* 0x002fda000bf06270 */
[----:B------:R-:W-:Y:S05]  /*0070*/  @P0 EXIT ;  /* 0x000000000000094d */ /* 0x000fea0003800000 */
[----:B------:R-:W0:Y:S01]  /*0080*/  LDC.64 R2, c[0x0][0x380] ;  /* 0x0000e000ff027b82 */ /* 0x000e220000000a00 */
[----:B------:R-:W1:Y:S01]  /*0090*/  LDCU.64 UR6, c[0x0][0x358] ;  /* 0x00006b00ff0677ac */ /* 0x000e620008000a00 */
[----:B------:R-:W-:-:S04]  /*00a0*/  IMAD R5, R8, 0x8, R7 ;  /* 0x0000000808057824 */ /* 0x000fc800078e0207 */
[----:B0-----:R-:W-:-:S06]  /*00b0*/  IMAD.WIDE.U32 R2, R5, 0x4, R2 ;  /* 0x0000000405027825 */ /* 0x001fcc00078e0002 */
[----:B-1----:R-:W2:Y:S01]  /*00c0*/  LDG.E R2, desc[UR6][R2.64] ;  /* 0x0000000602027981 */ /* 0x002ea2000c1e1900 */
[----:B------:R-:W0:Y:S01]  /*00d0*/  S2UR UR5, SR_CgaCtaId ;  /* 0x00000000000579c3 */ /* 0x000e220000008800 */
[----:B------:R-:W-:Y:S01]  /*00e0*/  UMOV UR4, 0x400 ;  /* 0x0000040000047882 */ /* 0x000fe20000000000 */
[C---:B------:R-:W-:Y:S01]  /*00f0*/  VIADD R4, R0.reuse, 0x4 ;  /* 0x0000000400047836 */ /* 0x040fe20000000000 */
[C---:B------:R-:W-:Y:S01]  /*0100*/  IADD3 R6, PT, PT, R0.reuse, 0x2, RZ ;  /* 0x0000000200067810 */ /* 0x040fe20007ffe0ff */
[----:B------:R-:W-:-:S03]  /*0110*/  VIADD R0, R0, 0x1 ;  /* 0x0000000100007836 */ /* 0x000fc60000000000 */
[----:B------:R-:W-:Y:S02]  /*0120*/  ISETP.GE.U32.AND P1, PT, R4, UR8, PT ;  /* 0x0000000804007c0c */ /* 0x000fe4000bf26070 */
[----:B------:R-:W-:Y:S02]  /*0130*/  ISETP.GE.U32.AND P0, PT, R6, UR8, PT ;  /* 0x0000000806007c0c */ /* 0x000fe4000bf06070 */
[C---:B------:R-:W-:Y:S02]  /*0140*/  ISETP.GT.U32.OR P1, PT, R7.reuse, 0x3, P1 ;  /* 0x000000030700780c */ /* 0x040fe40000f24470 */
[----:B------:R-:W-:Y:S01]  /*0150*/  ISETP.GT.U32.OR P0, PT, R7, 0x1, P0 ;  /* 0x000000010700780c */ /* 0x000fe20000704470 */
[----:B0-----:R-:W-:-:S06]  /*0160*/  ULEA UR4, UR5, UR4, 0x18 ;  /* 0x0000000405047291 */ /* 0x001fcc000f8ec0ff */
[----:B------:R-:W-:-:S05]  /*0170*/  LEA R5, R7, UR4, 0x2 ;  /* 0x0000000407057c11 */ /* 0x000fca000f8e10ff */
[----:B--2---:R-:W-:Y:S01]  /*0180*/  STS [R5], R2 ;  /* 0x0000000205007388 */ /* 0x004fe20000000800 */
[----:B------:R-:W-:Y:S06]  /*0190*/  BAR.SYNC.DEFER_BLOCKING 0x0 ;  /* 0x0000000000007b1d */ /* 0x000fec0000010000 */
[----:B------:R-:W-:Y:S04]  /*01a0*/  @!P1 LDS R4, [R5+0x10] ;  /* 0x0000100005049984 */ /* 0x000fe80000000800 */
[----:B------:R-:W0:Y:S02]  /*01b0*/  @!P1 LDS R3, [R5] ;  /* 0x0000000005039984 */ /* 0x000e240000000800 */
[----:B0-----:R-:W-:-:S05]  /*01c0*/  @!P1 FADD R4, R4, R3 ;  /* 0x0000000304049221 */ /* 0x001fca0000000000 */
[----:B------:R-:W-:Y:S01]  /*01d0*/  @!P1 STS [R5], R4 ;  /* 0x0000000405009388 */ /* 0x000fe20000000800 */
[----:B------:R-:W-:Y:S01]  /*01e0*/  BAR.SYNC.DEFER_BLOCKING 0x0 ;  /* 0x0000000000007b1d */ /* 0x000fe20000010000 */
[----:B------:R-:W-:-:S04]  /*01f0*/  ISETP.GE.U32.AND P1, PT, R0, UR8, PT ;  /* 0x0000000800007c0c */ /* 0x000fc8000bf26070 */
[----:B------:R-:W-:Y:S01]  /*0200*/  ISETP.NE.OR P1, PT, R7, RZ, P1 ;  /* 0x000000ff0700720c */ /* 0x000fe20000f25670 */
[----:B------:R-:W-:Y:S04]  /*0210*/  @!P0 LDS R3, [R5+0x8] ;  /* 0x0000080005038984 */ /* 0x000fe80000000800 */
[----:B------:R-:W0:Y:S02]  /*0220*/  @!P0 LDS R2, [R5] ;  /* 0x0000000005028984 */ /* 0x000e240000000800 */
[----:B0-----:R-:W-:-:S05]  /*0230*/  @!P0 FADD R2, R3, R2 ;  /* 0x0000000203028221 */ /* 0x001fca0000000000 */
[----:B------:R-:W-:Y:S01]  /*0240*/  @!P0 STS [R5], R2 ;  /* 0x0000000205008388 */ /* 0x000fe20000000800 */
[----:B------:R-:W-:Y:S01]  /*0250*/  BAR.SYNC.DEFER_BLOCKING 0x0 ;  /* 0x0000000000007b1d */ /* 0x000fe20000010000 */
[----:B------:R-:W-:-:S05]  /*0260*/  ISETP.NE.AND P0, PT, R7, RZ, PT ;  /* 0x000000ff0700720c */ /* 0x000fca0003f05270 */
[----:B------:R-:W-:Y:S04]  /*0270*/  @!P1 LDS R0, [UR4+0x4] ;  /* 0x00000404ff009984 */ /* 0x000fe80008000800 */
[----:B------:R-:W0:Y:S02]  /*0280*/  @!P1 LDS R3, [R5] ;  /* 0x0000000005039984 */ /* 0x000e240000000800 */
[----:B0-----:R-:W-:-:S05]  /*0290*/  @!P1 FADD R0, R0, R3 ;  /* 0x0000000300009221 */ /* 0x001fca0000000000 */
[----:B------:R0:W-:Y:S01]  /*02a0*/  @!P1 STS [R5], R0 ;  /* 0x0000000005009388 */ /* 0x0001e20000000800 */
[----:B------:R-:W-:Y:S05]  /*02b0*/  @P0 EXIT ;  /* 0x000000000000094d */ /* 0x000fea0003800000 */
[----:B0-----:R-:W0:Y:S01]  /*02c0*/  LDS R5, [UR4] ;  /* 0x00000004ff057984 */ /* 0x001e220008000800 */
[----:B------:R-:W1:Y:S02]  /*02d0*/  LDC.64 R2, c[0x0][0x388] ;  /* 0x0000e200ff027b82 */ /* 0x000e640000000a00 */
[----:B-1----:R-:W-:-:S05]  /*02e0*/  IMAD.WIDE.U32 R2, R8, 0x4, R2 ;  /* 0x0000000408027825 */ /* 0x002fca00078e0002 */
[----:B0-----:R-:W-:Y:S01]  /*02f0*/  STG.E desc[UR6][R2.64], R5 ;  /* 0x0000000502007986 */ /* 0x001fe2000c101906 */
[----:B------:R-:W-:Y:S05]  /*0300*/  EXIT ;  /* 0x000000000000794d */ /* 0x000fea0003800000 */
.L_x_7:
        /* <DEDUP_REMOVED lines=15> */
.L_x_9:


//--------------------- .nv.shared.reserved.0     --------------------------
	.section	.nv.shared.reserved.0,"aw",@nobits
	.weak		__nv_reservedSMEM_offset_0_alias
	.size		__nv_reservedSMEM_offset_0_alias, 0, 64
	.other		__nv_reservedSMEM_offset_0_alias,@"STO_CUDA_RESERVED_SHARED STV_DEFAULT"
__nv_reservedSMEM_offset_0_alias:
	.zero		0
	.zero		64


//--------------------- .nv.shared._Z9ReductionPfS_i --------------------------
	.section	.nv.shared._Z9ReductionPfS_i,"aw",@nobits
	.sectionflags	@""
	.align	4
.nv.shared._Z9ReductionPfS_i:
	.zero		1088


//--------------------- .nv.constant0._Z13single_threadPfiS_ --------------------------
	.section	.nv.constant0._Z13single_threadPfiS_,"a",@progbits
	.sectionflags	@""
	.align	4
.nv.constant0._Z13single_threadPfiS_:
	.zero		920


//--------------------- .nv.constant0._Z9ReductionPfS_i --------------------------
	.section	.nv.constant0._Z9ReductionPfS_i,"a",@progbits
	.sectionflags	@""
	.align	4
.nv.constant0._Z9ReductionPfS_i:
	.zero		916


//--------------------- SYMBOLS --------------------------

	.type		.nv.reservedSmem.offset0,@object
	.size		.nv.reservedSmem.offset0,0x4
	.type		.nv.reservedSmem.cap,@object
	.size		.nv.reservedSmem.cap,0x4
